//
// Generated by NVIDIA NVVM Compiler
//
// Compiler Build ID: CL-36424714
// Cuda compilation tools, release 13.0, V13.0.88
// Based on NVVM 20.0.0
//

.version 9.0
.target sm_100
.address_size 64

	// .globl	_Z6blur_xPiS_i
.extern .shared .align 16 .b8 s[];

.visible .entry _Z6blur_xPiS_i(
	.param .u64 .ptr .align 1 _Z6blur_xPiS_i_param_0,
	.param .u64 .ptr .align 1 _Z6blur_xPiS_i_param_1,
	.param .u32 _Z6blur_xPiS_i_param_2
)
{
	.reg .pred 	%p<3>;
	.reg .b32 	%r<10>;
	.reg .b64 	%rd<7>;

	ld.param.u64 	%rd1, [_Z6blur_xPiS_i_param_0];
	ld.param.u64 	%rd2, [_Z6blur_xPiS_i_param_1];
	ld.param.u32 	%r2, [_Z6blur_xPiS_i_param_2];
	mov.u32 	%r3, %ctaid.x;
	mov.u32 	%r4, %ntid.x;
	mov.u32 	%r5, %tid.x;
	mad.lo.s32 	%r1, %r3, %r4, %r5;
	setp.ne.s32 	%p1, %r5, 0;
	@%p1 bra 	$L__BB0_2;
	cvta.to.global.u64 	%rd3, %rd1;
	ld.global.u32 	%r6, [%rd3];
	st.shared.u32 	[s], %r6;
$L__BB0_2:
	bar.sync 	0;
	setp.ge.s32 	%p2, %r1, %r2;
	@%p2 bra 	$L__BB0_4;
	ld.shared.u32 	%r7, [s];
	cvta.to.global.u64 	%rd4, %rd2;
	mul.wide.s32 	%rd5, %r1, 4;
	add.s64 	%rd6, %rd4, %rd5;
	ld.global.u32 	%r8, [%rd6];
	add.s32 	%r9, %r8, %r7;
	st.global.u32 	[%rd6], %r9;
$L__BB0_4:
	ret;

}


// ===== COMPILED SASS (sm_100) =====

	.target	sm_100

	.elftype	@"ET_EXEC"


//--------------------- .note.nv.tkinfo           --------------------------
	.section	.note.nv.tkinfo,"",@"SHT_NOTE"
	.sectionflags	@"SHF_NOTE_NV_TKINFO"
	.tkinfo
        /*0018*/ 	.word	0x00000002
        /*0030*/ 	.string	""
        /*0030*/ 	.string	"ptxas"
        /*0030*/ 	.string	"Cuda compilation tools, release 13.0, V13.0.88"
        /*0030*/ 	.string	"Build cuda_13.0.r13.0/compiler.36424714_0"
        /*0030*/ 	.string	"-arch sm_100 -m 64 "



//--------------------- .note.nv.cuinfo           --------------------------
	.section	.note.nv.cuinfo,"",@"SHT_NOTE"
	.sectionflags	@"SHF_NOTE_NV_CUINFO"
        /*0018*/ 	.short	0x0002
        /*001a*/ 	.short	0x0064
        /*001c*/ 	.short	0x0082
	.zero		2


//--------------------- .nv.info                  --------------------------
	.section	.nv.info,"",@"SHT_CUDA_INFO"
	.align	4


	//----- nvinfo : EIATTR_REGCOUNT
	.align		4
        /*0000*/ 	.byte	0x04, 0x2f
        /*0002*/ 	.short	(.L_1 - .L_0)
	.align		4
.L_0:
        /*0004*/ 	.word	index@(_Z6blur_xPiS_i)
        /*0008*/ 	.word	0x0000000a


	//----- nvinfo : EIATTR_FRAME_SIZE
	.align		4
.L_1:
        /*000c*/ 	.byte	0x04, 0x11
        /*000e*/ 	.short	(.L_3 - .L_2)
	.align		4
.L_2:
        /*0010*/ 	.word	index@(_Z6blur_xPiS_i)
        /*0014*/ 	.word	0x00000000


	//----- nvinfo : EIATTR_MIN_STACK_SIZE
	.align		4
.L_3:
        /*0018*/ 	.byte	0x04, 0x12
        /*001a*/ 	.short	(.L_5 - .L_4)
	.align		4
.L_4:
        /*001c*/ 	.word	index@(_Z6blur_xPiS_i)
        /*0020*/ 	.word	0x00000000
.L_5:


//--------------------- .nv.compat                --------------------------
	.section	.nv.compat,"",@"SHT_CUDA_COMPAT_INFO"
	.align	4
        /*0000*/ 	.byte	0x02, 0x09, 0x00, 0x00, 0x02, 0x02, 0x01, 0x00, 0x02, 0x05, 0x05, 0x00, 0x03, 0x07, 0x01, 0x01
        /*0010*/ 	.byte	0x02, 0x03, 0x00, 0x00, 0x02, 0x06, 0x01, 0x00, 0x04, 0x0b, 0x08, 0x00, 0x09, 0x00, 0x00, 0x00
        /*0020*/ 	.byte	0x00, 0x00, 0x00, 0x00


//--------------------- .nv.info._Z6blur_xPiS_i   --------------------------
	.section	.nv.info._Z6blur_xPiS_i,"",@"SHT_CUDA_INFO"
	.sectionflags	@""
	.align	4


	//----- nvinfo : EIATTR_CUDA_API_VERSION
	.align		4
        /*0000*/ 	.byte	0x04, 0x37
        /*0002*/ 	.short	(.L_7 - .L_6)
.L_6:
        /*0004*/ 	.word	0x00000082


	//----- nvinfo : EIATTR_KPARAM_INFO
	.align		4
.L_7:
        /*0008*/ 	.byte	0x04, 0x17
        /*000a*/ 	.short	(.L_9 - .L_8)
.L_8:
        /*000c*/ 	.word	0x00000000
        /*0010*/ 	.short	0x0002
        /*0012*/ 	.short	0x0010
        /*0014*/ 	.byte	0x00, 0xf0, 0x11, 0x00


	//----- nvinfo : EIATTR_KPARAM_INFO
	.align		4
.L_9:
        /*0018*/ 	.byte	0x04, 0x17
        /*001a*/ 	.short	(.L_11 - .L_10)
.L_10:
        /*001c*/ 	.word	0x00000000
        /*0020*/ 	.short	0x0001
        /*0022*/ 	.short	0x0008
        /*0024*/ 	.byte	0x00, 0xf5, 0x21, 0x00


	//----- nvinfo : EIATTR_KPARAM_INFO
	.align		4
.L_11:
        /*0028*/ 	.byte	0x04, 0x17
        /*002a*/ 	.short	(.L_13 - .L_12)
.L_12:
        /*002c*/ 	.word	0x00000000
        /*0030*/ 	.short	0x0000
        /*0032*/ 	.short	0x0000
        /*0034*/ 	.byte	0x00, 0xf5, 0x21, 0x00


	//----- nvinfo : EIATTR_SPARSE_MMA_MASK
	.align		4
.L_13:
        /*0038*/ 	.byte	0x03, 0x50
        /*003a*/ 	.short	0x0000


	//----- nvinfo : EIATTR_MAXREG_COUNT
	.align		4
        /*003c*/ 	.byte	0x03, 0x1b
        /*003e*/ 	.short	0x00ff


	//----- nvinfo : EIATTR_NUM_BARRIERS
	.align		4
        /*0040*/ 	.byte	0x02, 0x4c
        /*0042*/ 	.byte	0x01
	.zero		1


	//----- nvinfo : EIATTR_MERCURY_ISA_VERSION
	.align		4
        /*0044*/ 	.byte	0x03, 0x5f
        /*0046*/ 	.short	0x0101


	//----- nvinfo : EIATTR_VRC_CTA_INIT_COUNT
	.align		4
        /*0048*/ 	.byte	0x02, 0x4a
	.zero		1
	.zero		1


	//----- nvinfo : EIATTR_EXIT_INSTR_OFFSETS
	.align		4
        /*004c*/ 	.byte	0x04, 0x1c
        /*004e*/ 	.short	(.L_15 - .L_14)


	//   ....[0]....
.L_14:
        /*0050*/ 	.word	0x00000100


	//   ....[1]....
        /*0054*/ 	.word	0x000001a0


	//----- nvinfo : EIATTR_CBANK_PARAM_SIZE
	.align		4
.L_15:
        /*0058*/ 	.byte	0x03, 0x19
        /*005a*/ 	.short	0x0014


	//----- nvinfo : EIATTR_PARAM_CBANK
	.align		4
        /*005c*/ 	.byte	0x04, 0x0a
        /*005e*/ 	.short	(.L_17 - .L_16)
	.align		4
.L_16:
        /*0060*/ 	.word	index@(.nv.constant0._Z6blur_xPiS_i)
        /*0064*/ 	.short	0x0380
        /*0066*/ 	.short	0x0014


	//----- nvinfo : EIATTR_SW_WAR
	.align		4
.L_17:
        /*0068*/ 	.byte	0x04, 0x36
        /*006a*/ 	.short	(.L_19 - .L_18)
.L_18:
        /*006c*/ 	.word	0x00000008
.L_19:


//--------------------- .nv.callgraph             --------------------------
	.section	.nv.callgraph,"",@"SHT_CUDA_CALLGRAPH"
	.align	4
	.sectionentsize	8
	.align		4
        /*0000*/ 	.word	0x00000000
	.align		4
        /*0004*/ 	.word	0xffffffff
	.align		4
        /*0008*/ 	.word	0x00000000
	.align		4
        /*000c*/ 	.word	0xfffffffe
	.align		4
        /*0010*/ 	.word	0x00000000
	.align		4
        /*0014*/ 	.word	0xfffffffd
	.align		4
        /*0018*/ 	.word	0x00000000
	.align		4
        /*001c*/ 	.word	0xfffffffc


//--------------------- .text._Z6blur_xPiS_i      --------------------------
	.section	.text._Z6blur_xPiS_i,"ax",@progbits
	.align	128
        .global         _Z6blur_xPiS_i
        .type           _Z6blur_xPiS_i,@function
        .size           _Z6blur_xPiS_i,(.L_x_1 - _Z6blur_xPiS_i)
        .other          _Z6blur_xPiS_i,@"STO_CUDA_ENTRY STV_DEFAULT"
_Z6blur_xPiS_i:
.text._Z6blur_xPiS_i:
[----:B------:R-:W-:Y:S01]  /*0000*/  LDC R1, c[0x0][0x37c] ;  /* 0x0000df00ff017b82 */ /* 0x000fe20000000800 */
[----:B------:R-:W0:Y:S01]  /*0010*/  S2R R0, SR_TID.X ;  /* 0x0000000000007919 */ /* 0x000e220000002100 */
[----:B------:R-:W1:Y:S06]  /*0020*/  LDCU.64 UR6, c[0x0][0x358] ;  /* 0x00006b00ff0677ac */ /* 0x000e6c0008000a00 */
[----:B------:R-:W2:Y:S01]  /*0030*/  S2UR UR4, SR_CTAID.X ;  /* 0x00000000000479c3 */ /* 0x000ea20000002500 */
[----:B------:R-:W3:Y:S01]  /*0040*/  LDCU UR5, c[0x0][0x390] ;  /* 0x00007200ff0577ac */ /* 0x000ee20008000800 */
[----:B0-----:R-:W-:-:S13]  /*0050*/  ISETP.NE.AND P0, PT, R0, RZ, PT ;  /* 0x000000ff0000720c */ /* 0x001fda0003f05270 */
[----:B------:R-:W1:Y:S02]  /*0060*/  @!P0 LDC.64 R2, c[0x0][0x380] ;  /* 0x0000e000ff028b82 */ /* 0x000e640000000a00 */
[----:B-1----:R-:W4:Y:S06]  /*0070*/  @!P0 LDG.E R2, desc[UR6][R2.64] ;  /* 0x0000000602028981 */ /* 0x002f2c000c1e1900 */
[----:B------:R-:W2:Y:S01]  /*0080*/  LDC R5, c[0x0][0x360] ;  /* 0x0000d800ff057b82 */ /* 0x000ea20000000800 */
[----:B------:R-:W0:Y:S01]  /*0090*/  @!P0 S2R R7, SR_CgaCtaId ;  /* 0x0000000000078919 */ /* 0x000e220000008800 */
[----:B--2---:R-:W-:Y:S01]  /*00a0*/  IMAD R5, R5, UR4, R0 ;  /* 0x0000000405057c24 */ /* 0x004fe2000f8e0200 */
[----:B------:R-:W-:-:S04]  /*00b0*/  @!P0 MOV R0, 0x400 ;  /* 0x0000040000008802 */ /* 0x000fc80000000f00 */
[----:B---3--:R-:W-:Y:S02]  /*00c0*/  ISETP.GE.AND P1, PT, R5, UR5, PT ;  /* 0x0000000505007c0c */ /* 0x008fe4000bf26270 */
[----:B0-----:R-:W-:-:S05]  /*00d0*/  @!P0 LEA R7, R7, R0, 0x18 ;  /* 0x0000000007078211 */ /* 0x001fca00078ec0ff */
[----:B----4-:R0:W-:Y:S01]  /*00e0*/  @!P0 STS [R7], R2 ;  /* 0x0000000207008388 */ /* 0x0101e20000000800 */
[----:B------:R-:W-:Y:S06]  /*00f0*/  BAR.SYNC.DEFER_BLOCKING 0x0 ;  /* 0x0000000000007b1d */ /* 0x000fec0000010000 */
[----:B------:R-:W-:Y:S05]  /*0100*/  @P1 EXIT ;  /* 0x000000000000194d */ /* 0x000fea0003800000 */
[----:B0-----:R-:W0:Y:S02]  /*0110*/  LDC.64 R2, c[0x0][0x388] ;  /* 0x0000e200ff027b82 */ /* 0x001e240000000a00 */
[----:B0-----:R-:W-:-:S05]  /*0120*/  IMAD.WIDE R2, R5, 0x4, R2 ;  /* 0x0000000405027825 */ /* 0x001fca00078e0202 */
[----:B------:R-:W2:Y:S01]  /*0130*/  LDG.E R5, desc[UR6][R2.64] ;  /* 0x0000000602057981 */ /* 0x000ea2000c1e1900 */
[----:B------:R-:W0:Y:S01]  /*0140*/  S2UR UR5, SR_CgaCtaId ;  /* 0x00000000000579c3 */ /* 0x000e220000008800 */
[----:B------:R-:W-:Y:S02]  /*0150*/  UMOV UR4, 0x400 ;  /* 0x0000040000047882 */ /* 0x000fe40000000000 */
[----:B0-----:R-:W-:-:S09]  /*0160*/  ULEA UR4, UR5, UR4, 0x18 ;  /* 0x0000000405047291 */ /* 0x001fd2000f8ec0ff */
[----:B------:R-:W2:Y:S02]  /*0170*/  LDS R0, [UR4] ;  /* 0x00000004ff007984 */ /* 0x000ea40008000800 */
[----:B--2---:R-:W-:-:S05]  /*0180*/  IMAD.IADD R5, R0, 0x1, R5 ;  /* 0x0000000100057824 */ /* 0x004fca00078e0205 */
[----:B------:R-:W-:Y:S01]  /*0190*/  STG.E desc[UR6][R2.64], R5 ;  /* 0x0000000502007986 */ /* 0x000fe2000c101906 */
[----:B------:R-:W-:Y:S05]  /*01a0*/  EXIT ;  /* 0x000000000000794d */ /* 0x000fea0003800000 */
.L_x_0:
[----:B------:R-:W-:-:S00]  /*01b0*/  BRA `(.L_x_0) ;  /* 0xfffffffc00fc7947 */ /* 0x000fc0000383ffff */
[----:B------:R-:W-:-:S00]  /*01c0*/  NOP ;  /* 0x0000000000007918 */ /* 0x000fc00000000000 */
        /* <DEDUP_REMOVED lines=11> */
.L_x_1:


//--------------------- .nv.shared._Z6blur_xPiS_i --------------------------
	.section	.nv.shared._Z6blur_xPiS_i,"aw",@nobits
	.sectionflags	@""
	.align	16
	.zero		1024


//--------------------- .nv.shared.reserved.0     --------------------------
	.section	.nv.shared.reserved.0,"aw",@nobits
	.weak		__nv_reservedSMEM_offset_0_alias
	.size		__nv_reservedSMEM_offset_0_alias, 0, 64
	.other		__nv_reservedSMEM_offset_0_alias,@"STO_CUDA_RESERVED_SHARED STV_DEFAULT"
__nv_reservedSMEM_offset_0_alias:
	.zero		0
	.zero		64


//--------------------- .nv.constant0._Z6blur_xPiS_i --------------------------
	.section	.nv.constant0._Z6blur_xPiS_i,"a",@progbits
	.sectionflags	@""
	.align	4
.nv.constant0._Z6blur_xPiS_i:
	.zero		916


//--------------------- SYMBOLS --------------------------

	.type		.nv.reservedSmem.offset0,@object
	.size		.nv.reservedSmem.offset0,0x4
	.type		.nv.reservedSmem.cap,@object
	.size		.nv.reservedSmem.cap,0x4
